//
// Generated by NVIDIA NVVM Compiler
//
// Compiler Build ID: CL-36424714
// Cuda compilation tools, release 13.0, V13.0.88
// Based on NVVM 20.0.0
//

.version 9.0
.target sm_100
.address_size 64

	// .globl	_Z5primePiS_

.visible .entry _Z5primePiS_(
	.param .u64 .ptr .align 1 _Z5primePiS__param_0,
	.param .u64 .ptr .align 1 _Z5primePiS__param_1
)
{
	.reg .pred 	%p<14>;
	.reg .b32 	%r<38>;
	.reg .b64 	%rd<19>;

	ld.param.u64 	%rd10, [_Z5primePiS__param_0];
	ld.param.u64 	%rd11, [_Z5primePiS__param_1];
	cvta.to.global.u64 	%rd1, %rd11;
	cvta.to.global.u64 	%rd2, %rd10;
	mov.u32 	%r12, %tid.x;
	mov.u32 	%r13, %ctaid.x;
	mov.u32 	%r14, %ntid.x;
	mad.lo.s32 	%r1, %r13, %r14, %r12;
	mul.wide.s32 	%rd12, %r1, 4;
	add.s64 	%rd13, %rd2, %rd12;
	ld.global.u32 	%r2, [%rd13];
	mul.lo.s32 	%r15, %r2, %r2;
	setp.gt.u32 	%p1, %r15, 48;
	@%p1 bra 	$L__BB0_18;
	add.s64 	%rd15, %rd1, %rd12;
	ld.global.u32 	%r16, [%rd15];
	setp.eq.s32 	%p2, %r16, 1;
	setp.gt.s32 	%p3, %r1, 47;
	or.pred  	%p4, %p2, %p3;
	@%p4 bra 	$L__BB0_18;
	neg.s32 	%r17, %r1;
	and.b32  	%r3, %r17, 3;
	setp.eq.s32 	%p5, %r3, 0;
	mov.u32 	%r36, %r1;
	@%p5 bra 	$L__BB0_7;
	add.s64 	%rd3, %rd1, 4;
	add.s64 	%rd4, %rd2, 4;
	neg.s32 	%r34, %r3;
	mov.u32 	%r36, %r1;
$L__BB0_4:
	.pragma "nounroll";
	mul.wide.s32 	%rd16, %r36, 4;
	add.s64 	%rd5, %rd3, %rd16;
	add.s64 	%rd17, %rd4, %rd16;
	ld.global.u32 	%r18, [%rd17];
	rem.s32 	%r19, %r18, %r2;
	setp.ne.s32 	%p6, %r19, 0;
	@%p6 bra 	$L__BB0_6;
	mov.b32 	%r20, 1;
	st.global.u32 	[%rd5], %r20;
$L__BB0_6:
	add.s32 	%r34, %r34, 1;
	setp.ne.s32 	%p7, %r34, 0;
	add.s32 	%r36, %r36, 1;
	@%p7 bra 	$L__BB0_4;
$L__BB0_7:
	add.s32 	%r21, %r1, -45;
	setp.lt.u32 	%p8, %r21, 3;
	@%p8 bra 	$L__BB0_18;
	add.s64 	%rd6, %rd1, 16;
	add.s64 	%rd7, %rd2, 16;
$L__BB0_9:
	mul.wide.s32 	%rd18, %r36, 4;
	add.s64 	%rd8, %rd6, %rd18;
	add.s64 	%rd9, %rd7, %rd18;
	ld.global.u32 	%r22, [%rd9+-12];
	rem.s32 	%r23, %r22, %r2;
	setp.ne.s32 	%p9, %r23, 0;
	@%p9 bra 	$L__BB0_11;
	mov.b32 	%r24, 1;
	st.global.u32 	[%rd8+-12], %r24;
$L__BB0_11:
	ld.global.u32 	%r25, [%rd9+-8];
	rem.s32 	%r26, %r25, %r2;
	setp.ne.s32 	%p10, %r26, 0;
	@%p10 bra 	$L__BB0_13;
	mov.b32 	%r27, 1;
	st.global.u32 	[%rd8+-8], %r27;
$L__BB0_13:
	ld.global.u32 	%r28, [%rd9+-4];
	rem.s32 	%r29, %r28, %r2;
	setp.ne.s32 	%p11, %r29, 0;
	@%p11 bra 	$L__BB0_15;
	mov.b32 	%r30, 1;
	st.global.u32 	[%rd8+-4], %r30;
$L__BB0_15:
	add.s32 	%r36, %r36, 4;
	ld.global.u32 	%r31, [%rd9];
	rem.s32 	%r32, %r31, %r2;
	setp.ne.s32 	%p12, %r32, 0;
	@%p12 bra 	$L__BB0_17;
	mov.b32 	%r33, 1;
	st.global.u32 	[%rd8], %r33;
$L__BB0_17:
	setp.ne.s32 	%p13, %r36, 48;
	@%p13 bra 	$L__BB0_9;
$L__BB0_18:
	ret;

}


// ===== COMPILED SASS (sm_100) =====

	.target	sm_100

	.elftype	@"ET_EXEC"


//--------------------- .note.nv.tkinfo           --------------------------
	.section	.note.nv.tkinfo,"",@"SHT_NOTE"
	.sectionflags	@"SHF_NOTE_NV_TKINFO"
	.tkinfo
        /*0018*/ 	.word	0x00000002
        /*0030*/ 	.string	""
        /*0030*/ 	.string	"ptxas"
        /*0030*/ 	.string	"Cuda compilation tools, release 13.0, V13.0.88"
        /*0030*/ 	.string	"Build cuda_13.0.r13.0/compiler.36424714_0"
        /*0030*/ 	.string	"-arch sm_100 -m 64 "



//--------------------- .note.nv.cuinfo           --------------------------
	.section	.note.nv.cuinfo,"",@"SHT_NOTE"
	.sectionflags	@"SHF_NOTE_NV_CUINFO"
        /*0018*/ 	.short	0x0002
        /*001a*/ 	.short	0x0064
        /*001c*/ 	.short	0x0082
	.zero		2


//--------------------- .nv.info                  --------------------------
	.section	.nv.info,"",@"SHT_CUDA_INFO"
	.align	4


	//----- nvinfo : EIATTR_REGCOUNT
	.align		4
        /*0000*/ 	.byte	0x04, 0x2f
        /*0002*/ 	.short	(.L_1 - .L_0)
	.align		4
.L_0:
        /*0004*/ 	.word	index@(_Z5primePiS_)
        /*0008*/ 	.word	0x00000014


	//----- nvinfo : EIATTR_FRAME_SIZE
	.align		4
.L_1:
        /*000c*/ 	.byte	0x04, 0x11
        /*000e*/ 	.short	(.L_3 - .L_2)
	.align		4
.L_2:
        /*0010*/ 	.word	index@(_Z5primePiS_)
        /*0014*/ 	.word	0x00000000


	//----- nvinfo : EIATTR_MIN_STACK_SIZE
	.align		4
.L_3:
        /*0018*/ 	.byte	0x04, 0x12
        /*001a*/ 	.short	(.L_5 - .L_4)
	.align		4
.L_4:
        /*001c*/ 	.word	index@(_Z5primePiS_)
        /*0020*/ 	.word	0x00000000
.L_5:


//--------------------- .nv.compat                --------------------------
	.section	.nv.compat,"",@"SHT_CUDA_COMPAT_INFO"
	.align	4
        /*0000*/ 	.byte	0x02, 0x09, 0x00, 0x00, 0x02, 0x02, 0x01, 0x00, 0x02, 0x05, 0x05, 0x00, 0x03, 0x07, 0x01, 0x01
        /*0010*/ 	.byte	0x02, 0x03, 0x00, 0x00, 0x02, 0x06, 0x01, 0x00, 0x04, 0x0b, 0x08, 0x00, 0x09, 0x00, 0x00, 0x00
        /*0020*/ 	.byte	0x00, 0x00, 0x00, 0x00


//--------------------- .nv.info._Z5primePiS_     --------------------------
	.section	.nv.info._Z5primePiS_,"",@"SHT_CUDA_INFO"
	.sectionflags	@""
	.align	4


	//----- nvinfo : EIATTR_CUDA_API_VERSION
	.align		4
        /*0000*/ 	.byte	0x04, 0x37
        /*0002*/ 	.short	(.L_7 - .L_6)
.L_6:
        /*0004*/ 	.word	0x00000082


	//----- nvinfo : EIATTR_KPARAM_INFO
	.align		4
.L_7:
        /*0008*/ 	.byte	0x04, 0x17
        /*000a*/ 	.short	(.L_9 - .L_8)
.L_8:
        /*000c*/ 	.word	0x00000000
        /*0010*/ 	.short	0x0001
        /*0012*/ 	.short	0x0008
        /*0014*/ 	.byte	0x00, 0xf5, 0x21, 0x00


	//----- nvinfo : EIATTR_KPARAM_INFO
	.align		4
.L_9:
        /*0018*/ 	.byte	0x04, 0x17
        /*001a*/ 	.short	(.L_11 - .L_10)
.L_10:
        /*001c*/ 	.word	0x00000000
        /*0020*/ 	.short	0x0000
        /*0022*/ 	.short	0x0000
        /*0024*/ 	.byte	0x00, 0xf5, 0x21, 0x00


	//----- nvinfo : EIATTR_SPARSE_MMA_MASK
	.align		4
.L_11:
        /*0028*/ 	.byte	0x03, 0x50
        /*002a*/ 	.short	0x0000


	//----- nvinfo : EIATTR_MAXREG_COUNT
	.align		4
        /*002c*/ 	.byte	0x03, 0x1b
        /*002e*/ 	.short	0x00ff


	//----- nvinfo : EIATTR_MERCURY_ISA_VERSION
	.align		4
        /*0030*/ 	.byte	0x03, 0x5f
        /*0032*/ 	.short	0x0101


	//----- nvinfo : EIATTR_VRC_CTA_INIT_COUNT
	.align		4
        /*0034*/ 	.byte	0x02, 0x4a
	.zero		1
	.zero		1


	//----- nvinfo : EIATTR_EXIT_INSTR_OFFSETS
	.align		4
        /*0038*/ 	.byte	0x04, 0x1c
        /*003a*/ 	.short	(.L_13 - .L_12)


	//   ....[0]....
.L_12:
        /*003c*/ 	.word	0x000000b0


	//   ....[1]....
        /*0040*/ 	.word	0x00000110


	//   ....[2]....
        /*0044*/ 	.word	0x00000460


	//   ....[3]....
        /*0048*/ 	.word	0x00000a40


	//----- nvinfo : EIATTR_CRS_STACK_SIZE
	.align		4
.L_13:
        /*004c*/ 	.byte	0x04, 0x1e
        /*004e*/ 	.short	(.L_15 - .L_14)
.L_14:
        /*0050*/ 	.word	0x00000000


	//----- nvinfo : EIATTR_CBANK_PARAM_SIZE
	.align		4
.L_15:
        /*0054*/ 	.byte	0x03, 0x19
        /*0056*/ 	.short	0x0010


	//----- nvinfo : EIATTR_PARAM_CBANK
	.align		4
        /*0058*/ 	.byte	0x04, 0x0a
        /*005a*/ 	.short	(.L_17 - .L_16)
	.align		4
.L_16:
        /*005c*/ 	.word	index@(.nv.constant0._Z5primePiS_)
        /*0060*/ 	.short	0x0380
        /*0062*/ 	.short	0x0010


	//----- nvinfo : EIATTR_SW_WAR
	.align		4
.L_17:
        /*0064*/ 	.byte	0x04, 0x36
        /*0066*/ 	.short	(.L_19 - .L_18)
.L_18:
        /*0068*/ 	.word	0x00000008
.L_19:


//--------------------- .nv.callgraph             --------------------------
	.section	.nv.callgraph,"",@"SHT_CUDA_CALLGRAPH"
	.align	4
	.sectionentsize	8
	.align		4
        /*0000*/ 	.word	0x00000000
	.align		4
        /*0004*/ 	.word	0xffffffff
	.align		4
        /*0008*/ 	.word	0x00000000
	.align		4
        /*000c*/ 	.word	0xfffffffe
	.align		4
        /*0010*/ 	.word	0x00000000
	.align		4
        /*0014*/ 	.word	0xfffffffd
	.align		4
        /*0018*/ 	.word	0x00000000
	.align		4
        /*001c*/ 	.word	0xfffffffc


//--------------------- .text._Z5primePiS_        --------------------------
	.section	.text._Z5primePiS_,"ax",@progbits
	.align	128
        .global         _Z5primePiS_
        .type           _Z5primePiS_,@function
        .size           _Z5primePiS_,(.L_x_5 - _Z5primePiS_)
        .other          _Z5primePiS_,@"STO_CUDA_ENTRY STV_DEFAULT"
_Z5primePiS_:
.text._Z5primePiS_:
[----:B------:R-:W-:Y:S01]  /*0000*/  LDC R1, c[0x0][0x37c] ;  /* 0x0000df00ff017b82 */ /* 0x000fe20000000800 */
[----:B------:R-:W0:Y:S07]  /*0010*/  S2R R6, SR_TID.X ;  /* 0x0000000000067919 */ /* 0x000e2e0000002100 */
[----:B------:R-:W0:Y:S01]  /*0020*/  S2UR UR4, SR_CTAID.X ;  /* 0x00000000000479c3 */ /* 0x000e220000002500 */
[----:B------:R-:W1:Y:S07]  /*0030*/  LDCU.64 UR8, c[0x0][0x358] ;  /* 0x00006b00ff0877ac */ /* 0x000e6e0008000a00 */
[----:B------:R-:W0:Y:S08]  /*0040*/  LDC R5, c[0x0][0x360] ;  /* 0x0000d800ff057b82 */ /* 0x000e300000000800 */
[----:B------:R-:W2:Y:S01]  /*0050*/  LDC.64 R2, c[0x0][0x380] ;  /* 0x0000e000ff027b82 */ /* 0x000ea20000000a00 */
[----:B0-----:R-:W-:-:S04]  /*0060*/  IMAD R6, R5, UR4, R6 ;  /* 0x0000000405067c24 */ /* 0x001fc8000f8e0206 */
[----:B--2---:R-:W-:-:S05]  /*0070*/  IMAD.WIDE R2, R6, 0x4, R2 ;  /* 0x0000000406027825 */ /* 0x004fca00078e0202 */
[----:B-1----:R-:W2:Y:S02]  /*0080*/  LDG.E R0, desc[UR8][R2.64] ;  /* 0x0000000802007981 */ /* 0x002ea4000c1e1900 */
[----:B--2---:R-:W-:-:S05]  /*0090*/  IMAD R4, R0, R0, RZ ;  /* 0x0000000000047224 */ /* 0x004fca00078e02ff */
[----:B------:R-:W-:-:S13]  /*00a0*/  ISETP.GT.U32.AND P0, PT, R4, 0x30, PT ;  /* 0x000000300400780c */ /* 0x000fda0003f04070 */
[----:B------:R-:W-:Y:S05]  /*00b0*/  @P0 EXIT ;  /* 0x000000000000094d */ /* 0x000fea0003800000 */
[----:B------:R-:W0:Y:S02]  /*00c0*/  LDC.64 R2, c[0x0][0x388] ;  /* 0x0000e200ff027b82 */ /* 0x000e240000000a00 */
[----:B0-----:R-:W-:-:S06]  /*00d0*/  IMAD.WIDE R2, R6, 0x4, R2 ;  /* 0x0000000406027825 */ /* 0x001fcc00078e0202 */
[----:B------:R-:W2:Y:S01]  /*00e0*/  LDG.E R2, desc[UR8][R2.64] ;  /* 0x0000000802027981 */ /* 0x000ea2000c1e1900 */
[----:B------:R-:W-:-:S04]  /*00f0*/  ISETP.GT.AND P0, PT, R6, 0x2f, PT ;  /* 0x0000002f0600780c */ /* 0x000fc80003f04270 */
[----:B--2---:R-:W-:-:S13]  /*0100*/  ISETP.EQ.OR P0, PT, R2, 0x1, P0 ;  /* 0x000000010200780c */ /* 0x004fda0000702670 */
[----:B------:R-:W-:Y:S05]  /*0110*/  @P0 EXIT ;  /* 0x000000000000094d */ /* 0x000fea0003800000 */
[----:B------:R-:W-:Y:S01]  /*0120*/  IMAD.MOV R14, RZ, RZ, -R6 ;  /* 0x000000ffff0e7224 */ /* 0x000fe200078e0a06 */
[----:B------:R-:W-:Y:S01]  /*0130*/  BSSY.RECONVERGENT B0, `(.L_x_0) ;  /* 0x0000032000007945 */ /* 0x000fe20003800200 */
[----:B------:R-:W-:-:S03]  /*0140*/  VIADD R2, R6, 0xffffffd3 ;  /* 0xffffffd306027836 */ /* 0x000fc60000000000 */
[----:B------:R-:W-:Y:S02]  /*0150*/  LOP3.LUT P1, R14, R14, 0x3, RZ, 0xc0, !PT ;  /* 0x000000030e0e7812 */ /* 0x000fe4000782c0ff */
[----:B------:R-:W-:-:S11]  /*0160*/  ISETP.GE.U32.AND P0, PT, R2, 0x3, PT ;  /* 0x000000030200780c */ /* 0x000fd60003f06070 */
[----:B------:R-:W-:Y:S05]  /*0170*/  @!P1 BRA `(.L_x_1) ;  /* 0x0000000000b49947 */ /* 0x000fea0003800000 */
[----:B------:R-:W-:Y:S01]  /*0180*/  IABS R7, R0 ;  /* 0x0000000000077213 */ /* 0x000fe20000000000 */
[----:B------:R-:W0:Y:S01]  /*0190*/  LDC.64 R8, c[0x0][0x388] ;  /* 0x0000e200ff087b82 */ /* 0x000e220000000a00 */
[----:B------:R-:W-:Y:S02]  /*01a0*/  HFMA2 R4, -RZ, RZ, 0, 2.384185791015625e-07 ;  /* 0x00000004ff047431 */ /* 0x000fe400000001ff */
[----:B------:R-:W-:Y:S01]  /*01b0*/  IMAD.MOV.U32 R5, RZ, RZ, 0x0 ;  /* 0x00000000ff057424 */ /* 0x000fe200078e00ff */
[----:B------:R-:W1:Y:S04]  /*01c0*/  I2F.RP R15, R7 ;  /* 0x00000007000f7306 */ /* 0x000e680000209400 */
[----:B------:R-:W2:Y:S04]  /*01d0*/  LDC.64 R10, c[0x0][0x380] ;  /* 0x0000e000ff0a7b82 */ /* 0x000ea80000000a00 */
[----:B-1----:R-:W1:Y:S01]  /*01e0*/  MUFU.RCP R15, R15 ;  /* 0x0000000f000f7308 */ /* 0x002e620000001000 */
[----:B0-----:R-:W-:Y:S01]  /*01f0*/  IMAD.WIDE.U32 R2, R8, 0x1, R4 ;  /* 0x0000000108027825 */ /* 0x001fe200078e0004 */
[----:B------:R-:W-:-:S04]  /*0200*/  IADD3 R8, PT, PT, -R14, RZ, RZ ;  /* 0x000000ff0e087210 */ /* 0x000fc80007ffe1ff */
[----:B------:R-:W-:Y:S01]  /*0210*/  IADD3 R9, PT, PT, R3, R9, RZ ;  /* 0x0000000903097210 */ /* 0x000fe20007ffe0ff */
[----:B--2---:R-:W-:-:S04]  /*0220*/  IMAD.WIDE.U32 R4, R10, 0x1, R4 ;  /* 0x000000010a047825 */ /* 0x004fc800078e0004 */
[----:B-1----:R-:W-:Y:S02]  /*0230*/  VIADD R13, R15, 0xffffffe ;  /* 0x0ffffffe0f0d7836 */ /* 0x002fe40000000000 */
[----:B------:R-:W-:-:S04]  /*0240*/  IMAD.IADD R11, R5, 0x1, R11 ;  /* 0x00000001050b7824 */ /* 0x000fc800078e020b */
[----:B------:R-:W0:Y:S02]  /*0250*/  F2I.FTZ.U32.TRUNC.NTZ R13, R13 ;  /* 0x0000000d000d7305 */ /* 0x000e24000021f000 */
[----:B0-----:R-:W-:-:S04]  /*0260*/  IMAD.MOV R12, RZ, RZ, -R13 ;  /* 0x000000ffff0c7224 */ /* 0x001fc800078e0a0d */
[----:B------:R-:W-:Y:S02]  /*0270*/  IMAD R17, R12, R7, RZ ;  /* 0x000000070c117224 */ /* 0x000fe400078e02ff */
[----:B------:R-:W-:-:S04]  /*0280*/  IMAD.MOV.U32 R12, RZ, RZ, RZ ;  /* 0x000000ffff0c7224 */ /* 0x000fc800078e00ff */
[----:B------:R-:W-:-:S07]  /*0290*/  IMAD.HI.U32 R12, R13, R17, R12 ;  /* 0x000000110d0c7227 */ /* 0x000fce00078e000c */
.L_x_2:
[----:B------:R-:W-:-:S04]  /*02a0*/  IMAD.MOV.U32 R10, RZ, RZ, R4 ;  /* 0x000000ffff0a7224 */ /* 0x000fc800078e0004 */
[----:B------:R-:W-:-:S06]  /*02b0*/  IMAD.WIDE R14, R6, 0x4, R10 ;  /* 0x00000004060e7825 */ /* 0x000fcc00078e020a */
[----:B------:R0:W2:Y:S01]  /*02c0*/  LDG.E R14, desc[UR8][R14.64] ;  /* 0x000000080e0e7981 */ /* 0x0000a2000c1e1900 */
[----:B------:R-:W-:Y:S02]  /*02d0*/  IABS R10, R0 ;  /* 0x00000000000a7213 */ /* 0x000fe40000000000 */
[----:B------:R-:W-:-:S03]  /*02e0*/  IADD3 R8, PT, PT, R8, 0x1, RZ ;  /* 0x0000000108087810 */ /* 0x000fc60007ffe0ff */
[----:B------:R-:W-:Y:S02]  /*02f0*/  IMAD.MOV R16, RZ, RZ, -R10 ;  /* 0x000000ffff107224 */ /* 0x000fe400078e0a0a */
[----:B0-----:R-:W-:Y:S01]  /*0300*/  IMAD.MOV.U32 R15, RZ, RZ, R9 ;  /* 0x000000ffff0f7224 */ /* 0x001fe200078e0009 */
[----:B--2---:R-:W-:Y:S02]  /*0310*/  IABS R13, R14 ;  /* 0x0000000e000d7213 */ /* 0x004fe40000000000 */
[----:B------:R-:W-:Y:S02]  /*0320*/  ISETP.GE.AND P3, PT, R14, RZ, PT ;  /* 0x000000ff0e00720c */ /* 0x000fe40003f66270 */
[----:B------:R-:W-:Y:S01]  /*0330*/  MOV R14, R2 ;  /* 0x00000002000e7202 */ /* 0x000fe20000000f00 */
[----:B------:R-:W-:-:S04]  /*0340*/  IMAD.HI.U32 R10, R12, R13, RZ ;  /* 0x0000000d0c0a7227 */ /* 0x000fc800078e00ff */
[----:B------:R-:W-:Y:S01]  /*0350*/  IMAD R10, R10, R16, R13 ;  /* 0x000000100a0a7224 */ /* 0x000fe200078e020d */
[----:B------:R-:W-:Y:S01]  /*0360*/  IABS R13, R0 ;  /* 0x00000000000d7213 */ /* 0x000fe20000000000 */
[----:B------:R-:W-:-:S03]  /*0370*/  IMAD.WIDE R14, R6, 0x4, R14 ;  /* 0x00000004060e7825 */ /* 0x000fc600078e020e */
[----:B------:R-:W-:Y:S01]  /*0380*/  ISETP.GT.U32.AND P1, PT, R7, R10, PT ;  /* 0x0000000a0700720c */ /* 0x000fe20003f24070 */
[----:B------:R-:W-:-:S12]  /*0390*/  VIADD R6, R6, 0x1 ;  /* 0x0000000106067836 */ /* 0x000fd80000000000 */
[----:B------:R-:W-:Y:S02]  /*03a0*/  @!P1 IADD3 R10, PT, PT, R10, -R13, RZ ;  /* 0x8000000d0a0a9210 */ /* 0x000fe40007ffe0ff */
[----:B------:R-:W-:Y:S02]  /*03b0*/  ISETP.NE.AND P1, PT, R0, RZ, PT ;  /* 0x000000ff0000720c */ /* 0x000fe40003f25270 */
[----:B------:R-:W-:-:S13]  /*03c0*/  ISETP.GT.U32.AND P2, PT, R7, R10, PT ;  /* 0x0000000a0700720c */ /* 0x000fda0003f44070 */
[----:B------:R-:W-:-:S04]  /*03d0*/  @!P2 IMAD.IADD R10, R10, 0x1, -R13 ;  /* 0x000000010a0aa824 */ /* 0x000fc800078e0a0d */
[----:B------:R-:W-:Y:S01]  /*03e0*/  @!P3 IMAD.MOV R10, RZ, RZ, -R10 ;  /* 0x000000ffff0ab224 */ /* 0x000fe200078e0a0a */
[----:B------:R-:W-:-:S04]  /*03f0*/  @!P1 LOP3.LUT R10, RZ, R0, RZ, 0x33, !PT ;  /* 0x00000000ff0a9212 */ /* 0x000fc800078e33ff */
[----:B------:R-:W-:-:S13]  /*0400*/  ISETP.NE.AND P1, PT, R10, RZ, PT ;  /* 0x000000ff0a00720c */ /* 0x000fda0003f25270 */
[----:B------:R-:W-:-:S05]  /*0410*/  @!P1 IMAD.MOV.U32 R13, RZ, RZ, 0x1 ;  /* 0x00000001ff0d9424 */ /* 0x000fca00078e00ff */
[----:B------:R0:W-:Y:S01]  /*0420*/  @!P1 STG.E desc[UR8][R14.64], R13 ;  /* 0x0000000d0e009986 */ /* 0x0001e2000c101908 */
[----:B------:R-:W-:-:S13]  /*0430*/  ISETP.NE.AND P1, PT, R8, RZ, PT ;  /* 0x000000ff0800720c */ /* 0x000fda0003f25270 */
[----:B0-----:R-:W-:Y:S05]  /*0440*/  @P1 BRA `(.L_x_2) ;  /* 0xfffffffc00941947 */ /* 0x001fea000383ffff */
.L_x_1:
[----:B------:R-:W-:Y:S05]  /*0450*/  BSYNC.RECONVERGENT B0 ;  /* 0x0000000000007941 */ /* 0x000fea0003800200 */
.L_x_0:
[----:B------:R-:W-:Y:S05]  /*0460*/  @!P0 EXIT ;  /* 0x000000000000894d */ /* 0x000fea0003800000 */
[----:B------:R-:W-:Y:S01]  /*0470*/  IABS R10, R0 ;  /* 0x00000000000a7213 */ /* 0x000fe20000000000 */
[----:B------:R-:W0:Y:S03]  /*0480*/  LDCU.128 UR4, c[0x0][0x380] ;  /* 0x00007000ff0477ac */ /* 0x000e260008000c00 */
[----:B------:R-:W1:Y:S08]  /*0490*/  I2F.RP R4, R10 ;  /* 0x0000000a00047306 */ /* 0x000e700000209400 */
[----:B-1----:R-:W1:Y:S01]  /*04a0*/  MUFU.RCP R4, R4 ;  /* 0x0000000400047308 */ /* 0x002e620000001000 */
[----:B0-----:R-:W-:-:S02]  /*04b0*/  UIADD3 UR6, UP0, UPT, UR6, 0x10, URZ ;  /* 0x0000001006067890 */ /* 0x001fc4000ff1e0ff */
[----:B------:R-:W-:Y:S02]  /*04c0*/  UIADD3 UR4, UP1, UPT, UR4, 0x10, URZ ;  /* 0x0000001004047890 */ /* 0x000fe4000ff3e0ff */
[----:B------:R-:W-:Y:S02]  /*04d0*/  UIADD3.X UR7, UPT, UPT, URZ, UR7, URZ, UP0, !UPT ;  /* 0x00000007ff077290 */ /* 0x000fe400087fe4ff */
[----:B------:R-:W-:Y:S01]  /*04e0*/  UIADD3.X UR5, UPT, UPT, URZ, UR5, URZ, UP1, !UPT ;  /* 0x00000005ff057290 */ /* 0x000fe20008ffe4ff */
[----:B-1----:R-:W-:-:S04]  /*04f0*/  VIADD R2, R4, 0xffffffe ;  /* 0x0ffffffe04027836 */ /* 0x002fc80000000000 */
[----:B------:R0:W1:Y:S02]  /*0500*/  F2I.FTZ.U32.TRUNC.NTZ R3, R2 ;  /* 0x0000000200037305 */ /* 0x000064000021f000 */
[----:B0-----:R-:W-:Y:S01]  /*0510*/  IMAD.MOV.U32 R2, RZ, RZ, RZ ;  /* 0x000000ffff027224 */ /* 0x001fe200078e00ff */
[----:B-1----:R-:W-:-:S05]  /*0520*/  IADD3 R11, PT, PT, RZ, -R3, RZ ;  /* 0x80000003ff0b7210 */ /* 0x002fca0007ffe0ff */
[----:B------:R-:W-:-:S04]  /*0530*/  IMAD R11, R11, R10, RZ ;  /* 0x0000000a0b0b7224 */ /* 0x000fc800078e02ff */
[----:B------:R-:W-:-:S07]  /*0540*/  IMAD.HI.U32 R11, R3, R11, R2 ;  /* 0x0000000b030b7227 */ /* 0x000fce00078e0002 */
.L_x_3:
[----:B------:R-:W-:Y:S01]  /*0550*/  MOV R3, UR5 ;  /* 0x0000000500037c02 */ /* 0x000fe20008000f00 */
[----:B------:R-:W-:-:S04]  /*0560*/  IMAD.U32 R2, RZ, RZ, UR4 ;  /* 0x00000004ff027e24 */ /* 0x000fc8000f8e00ff */
[----:B------:R-:W-:-:S05]  /*0570*/  IMAD.WIDE R2, R6, 0x4, R2 ;  /* 0x0000000406027825 */ /* 0x000fca00078e0202 */
[----:B------:R-:W2:Y:S01]  /*0580*/  LDG.E R9, desc[UR8][R2.64+-0xc] ;  /* 0xfffff40802097981 */ /* 0x000ea2000c1e1900 */
[----:B------:R-:W-:-:S05]  /*0590*/  IABS R4, R0 ;  /* 0x0000000000047213 */ /* 0x000fca0000000000 */
[----:B------:R-:W-:Y:S01]  /*05a0*/  IMAD.MOV R7, RZ, RZ, -R4 ;  /* 0x000000ffff077224 */ /* 0x000fe200078e0a04 */
[----:B--2---:R-:W-:Y:S02]  /*05b0*/  IABS R8, R9 ;  /* 0x0000000900087213 */ /* 0x004fe40000000000 */
[----:B------:R-:W-:Y:S02]  /*05c0*/  ISETP.GE.AND P1, PT, R9, RZ, PT ;  /* 0x000000ff0900720c */ /* 0x000fe40003f26270 */
[----:B------:R-:W-:Y:S01]  /*05d0*/  LOP3.LUT R9, RZ, R0, RZ, 0x33, !PT ;  /* 0x00000000ff097212 */ /* 0x000fe200078e33ff */
[----:B------:R-:W-:-:S04]  /*05e0*/  IMAD.HI.U32 R4, R11, R8, RZ ;  /* 0x000000080b047227 */ /* 0x000fc800078e00ff */
[----:B------:R-:W-:Y:S01]  /*05f0*/  IMAD R5, R4, R7, R8 ;  /* 0x0000000704057224 */ /* 0x000fe200078e0208 */
[----:B------:R-:W-:Y:S01]  /*0600*/  IABS R8, R0 ;  /* 0x0000000000087213 */ /* 0x000fe20000000000 */
[----:B------:R-:W-:-:S03]  /*0610*/  IMAD.U32 R4, RZ, RZ, UR6 ;  /* 0x00000006ff047e24 */ /* 0x000fc6000f8e00ff */
[----:B------:R-:W-:-:S13]  /*0620*/  ISETP.GT.U32.AND P0, PT, R10, R5, PT ;  /* 0x000000050a00720c */ /* 0x000fda0003f04070 */
[----:B------:R-:W-:-:S05]  /*0630*/  @!P0 IMAD.IADD R5, R5, 0x1, -R8 ;  /* 0x0000000105058824 */ /* 0x000fca00078e0a08 */
[----:B------:R-:W-:-:S13]  /*0640*/  ISETP.GT.U32.AND P0, PT, R10, R5, PT ;  /* 0x000000050a00720c */ /* 0x000fda0003f04070 */
[----:B------:R-:W-:Y:S02]  /*0650*/  @!P0 IADD3 R5, PT, PT, R5, -R8, RZ ;  /* 0x8000000805058210 */ /* 0x000fe40007ffe0ff */
[----:B------:R-:W-:-:S03]  /*0660*/  ISETP.NE.AND P0, PT, R0, RZ, PT ;  /* 0x000000ff0000720c */ /* 0x000fc60003f05270 */
[----:B------:R-:W-:-:S05]  /*0670*/  @!P1 IMAD.MOV R5, RZ, RZ, -R5 ;  /* 0x000000ffff059224 */ /* 0x000fca00078e0a05 */
[----:B------:R-:W-:-:S04]  /*0680*/  SEL R5, R9, R5, !P0 ;  /* 0x0000000509057207 */ /* 0x000fc80004000000 */
[----:B------:R-:W-:Y:S02]  /*0690*/  ISETP.NE.AND P1, PT, R5, RZ, PT ;  /* 0x000000ff0500720c */ /* 0x000fe40003f25270 */
[----:B------:R-:W-:-:S03]  /*06a0*/  MOV R5, UR7 ;  /* 0x0000000700057c02 */ /* 0x000fc60008000f00 */
[----:B------:R-:W-:-:S08]  /*06b0*/  IMAD.WIDE R4, R6, 0x4, R4 ;  /* 0x0000000406047825 */ /* 0x000fd000078e0204 */
[----:B------:R-:W-:-:S05]  /*06c0*/  @!P1 IMAD.MOV.U32 R13, RZ, RZ, 0x1 ;  /* 0x00000001ff0d9424 */ /* 0x000fca00078e00ff */
[----:B------:R0:W-:Y:S04]  /*06d0*/  @!P1 STG.E desc[UR8][R4.64+-0xc], R13 ;  /* 0xfffff40d04009986 */ /* 0x0001e8000c101908 */
[----:B------:R-:W2:Y:S01]  /*06e0*/  LDG.E R12, desc[UR8][R2.64+-0x8] ;  /* 0xfffff808020c7981 */ /* 0x000ea2000c1e1900 */
[----:B------:R-:W1:Y:S01]  /*06f0*/  I2F.RP R15, R8 ;  /* 0x00000008000f7306 */ /* 0x000e620000209400 */
[----:B------:R-:W-:-:S07]  /*0700*/  IMAD.MOV.U32 R10, RZ, RZ, RZ ;  /* 0x000000ffff0a7224 */ /* 0x000fce00078e00ff */
[----:B-1----:R-:W1:Y:S02]  /*0710*/  MUFU.RCP R15, R15 ;  /* 0x0000000f000f7308 */ /* 0x002e640000001000 */
[----:B-1----:R-:W-:-:S06]  /*0720*/  VIADD R16, R15, 0xffffffe ;  /* 0x0ffffffe0f107836 */ /* 0x002fcc0000000000 */
[----:B------:R-:W1:Y:S02]  /*0730*/  F2I.FTZ.U32.TRUNC.NTZ R11, R16 ;  /* 0x00000010000b7305 */ /* 0x000e64000021f000 */
[----:B-1----:R-:W-:-:S05]  /*0740*/  IADD3 R17, PT, PT, RZ, -R11, RZ ;  /* 0x8000000bff117210 */ /* 0x002fca0007ffe0ff */
[----:B------:R-:W-:-:S04]  /*0750*/  IMAD R17, R17, R8, RZ ;  /* 0x0000000811117224 */ /* 0x000fc800078e02ff */
[----:B------:R-:W-:Y:S01]  /*0760*/  IMAD.HI.U32 R11, R11, R17, R10 ;  /* 0x000000110b0b7227 */ /* 0x000fe200078e000a */
[----:B--2---:R-:W-:Y:S02]  /*0770*/  IABS R14, R12 ;  /* 0x0000000c000e7213 */ /* 0x004fe40000000000 */
[----:B------:R-:W-:-:S03]  /*0780*/  ISETP.GE.AND P2, PT, R12, RZ, PT ;  /* 0x000000ff0c00720c */ /* 0x000fc60003f46270 */
[----:B------:R-:W-:-:S04]  /*0790*/  IMAD.HI.U32 R10, R11, R14, RZ ;  /* 0x0000000e0b0a7227 */ /* 0x000fc800078e00ff */
[----:B0-----:R-:W-:Y:S02]  /*07a0*/  IMAD R13, R10, R7, R14 ;  /* 0x000000070a0d7224 */ /* 0x001fe400078e020e */
[----:B------:R-:W-:-:S05]  /*07b0*/  IMAD.MOV.U32 R10, RZ, RZ, R8 ;  /* 0x000000ffff0a7224 */ /* 0x000fca00078e0008 */
[----:B------:R-:W-:-:S13]  /*07c0*/  ISETP.GT.U32.AND P1, PT, R10, R13, PT ;  /* 0x0000000d0a00720c */ /* 0x000fda0003f24070 */
[----:B------:R-:W-:-:S04]  /*07d0*/  @!P1 IADD3 R13, PT, PT, R13, -R8, RZ ;  /* 0x800000080d0d9210 */ /* 0x000fc80007ffe0ff */
[----:B------:R-:W-:-:S13]  /*07e0*/  ISETP.GT.U32.AND P1, PT, R10, R13, PT ;  /* 0x0000000d0a00720c */ /* 0x000fda0003f24070 */
[----:B------:R-:W-:-:S04]  /*07f0*/  @!P1 IMAD.IADD R13, R13, 0x1, -R8 ;  /* 0x000000010d0d9824 */ /* 0x000fc800078e0a08 */
[----:B------:R-:W-:-:S05]  /*0800*/  @!P2 IMAD.MOV R13, RZ, RZ, -R13 ;  /* 0x000000ffff0da224 */ /* 0x000fca00078e0a0d */
[----:B------:R-:W-:-:S04]  /*0810*/  SEL R13, R9, R13, !P0 ;  /* 0x0000000d090d7207 */ /* 0x000fc80004000000 */
[----:B------:R-:W-:-:S13]  /*0820*/  ISETP.NE.AND P1, PT, R13, RZ, PT ;  /* 0x000000ff0d00720c */ /* 0x000fda0003f25270 */
[----:B------:R-:W-:-:S05]  /*0830*/  @!P1 MOV R15, 0x1 ;  /* 0x00000001000f9802 */ /* 0x000fca0000000f00 */
[----:B------:R0:W-:Y:S04]  /*0840*/  @!P1 STG.E desc[UR8][R4.64+-0x8], R15 ;  /* 0xfffff80f04009986 */ /* 0x0001e8000c101908 */
[----:B------:R-:W2:Y:S02]  /*0850*/  LDG.E R12, desc[UR8][R2.64+-0x4] ;  /* 0xfffffc08020c7981 */ /* 0x000ea4000c1e1900 */
[----:B--2---:R-:W-:Y:S02]  /*0860*/  IABS R16, R12 ;  /* 0x0000000c00107213 */ /* 0x004fe40000000000 */
[----:B------:R-:W-:-:S03]  /*0870*/  ISETP.GE.AND P2, PT, R12, RZ, PT ;  /* 0x000000ff0c00720c */ /* 0x000fc60003f46270 */
[----:B------:R-:W-:-:S04]  /*0880*/  IMAD.HI.U32 R14, R11, R16, RZ ;  /* 0x000000100b0e7227 */ /* 0x000fc800078e00ff */
[----:B------:R-:W-:-:S05]  /*0890*/  IMAD R13, R14, R7, R16 ;  /* 0x000000070e0d7224 */ /* 0x000fca00078e0210 */
[----:B------:R-:W-:-:S13]  /*08a0*/  ISETP.GT.U32.AND P1, PT, R10, R13, PT ;  /* 0x0000000d0a00720c */ /* 0x000fda0003f24070 */
[----:B------:R-:W-:-:S05]  /*08b0*/  @!P1 IMAD.IADD R13, R13, 0x1, -R8 ;  /* 0x000000010d0d9824 */ /* 0x000fca00078e0a08 */
[----:B------:R-:W-:-:S13]  /*08c0*/  ISETP.GT.U32.AND P1, PT, R10, R13, PT ;  /* 0x0000000d0a00720c */ /* 0x000fda0003f24070 */
[----:B------:R-:W-:-:S05]  /*08d0*/  @!P1 IMAD.IADD R13, R13, 0x1, -R8 ;  /* 0x000000010d0d9824 */ /* 0x000fca00078e0a08 */
[----:B------:R-:W-:-:S04]  /*08e0*/  @!P2 IADD3 R13, PT, PT, -R13, RZ, RZ ;  /* 0x000000ff0d0da210 */ /* 0x000fc80007ffe1ff */
[----:B------:R-:W-:-:S04]  /*08f0*/  SEL R13, R9, R13, !P0 ;  /* 0x0000000d090d7207 */ /* 0x000fc80004000000 */
[----:B------:R-:W-:-:S13]  /*0900*/  ISETP.NE.AND P1, PT, R13, RZ, PT ;  /* 0x000000ff0d00720c */ /* 0x000fda0003f25270 */
[----:B------:R-:W-:-:S05]  /*0910*/  @!P1 IMAD.MOV.U32 R13, RZ, RZ, 0x1 ;  /* 0x00000001ff0d9424 */ /* 0x000fca00078e00ff */
[----:B------:R0:W-:Y:S04]  /*0920*/  @!P1 STG.E desc[UR8][R4.64+-0x4], R13 ;  /* 0xfffffc0d04009986 */ /* 0x0001e8000c101908 */
[----:B------:R-:W2:Y:S01]  /*0930*/  LDG.E R2, desc[UR8][R2.64] ;  /* 0x0000000802027981 */ /* 0x000ea2000c1e1900 */
[----:B------:R-:W-:Y:S02]  /*0940*/  IADD3 R6, PT, PT, R6, 0x4, RZ ;  /* 0x0000000406067810 */ /* 0x000fe40007ffe0ff */
[----:B--2---:R-:W-:Y:S02]  /*0950*/  IABS R14, R2 ;  /* 0x00000002000e7213 */ /* 0x004fe40000000000 */
[----:B------:R-:W-:-:S03]  /*0960*/  ISETP.GE.AND P2, PT, R2, RZ, PT ;  /* 0x000000ff0200720c */ /* 0x000fc60003f46270 */
[----:B------:R-:W-:-:S04]  /*0970*/  IMAD.HI.U32 R12, R11, R14, RZ ;  /* 0x0000000e0b0c7227 */ /* 0x000fc800078e00ff */
[----:B------:R-:W-:-:S05]  /*0980*/  IMAD R7, R12, R7, R14 ;  /* 0x000000070c077224 */ /* 0x000fca00078e020e */
[----:B------:R-:W-:-:S13]  /*0990*/  ISETP.GT.U32.AND P1, PT, R10, R7, PT ;  /* 0x000000070a00720c */ /* 0x000fda0003f24070 */
[----:B------:R-:W-:-:S05]  /*09a0*/  @!P1 IMAD.IADD R7, R7, 0x1, -R8 ;  /* 0x0000000107079824 */ /* 0x000fca00078e0a08 */
[----:B------:R-:W-:-:S13]  /*09b0*/  ISETP.GT.U32.AND P1, PT, R10, R7, PT ;  /* 0x000000070a00720c */ /* 0x000fda0003f24070 */
[----:B------:R-:W-:-:S05]  /*09c0*/  @!P1 IADD3 R7, PT, PT, R7, -R8, RZ ;  /* 0x8000000807079210 */ /* 0x000fca0007ffe0ff */
[----:B------:R-:W-:-:S05]  /*09d0*/  @!P2 IMAD.MOV R7, RZ, RZ, -R7 ;  /* 0x000000ffff07a224 */ /* 0x000fca00078e0a07 */
[----:B------:R-:W-:-:S04]  /*09e0*/  SEL R7, R9, R7, !P0 ;  /* 0x0000000709077207 */ /* 0x000fc80004000000 */
[----:B------:R-:W-:-:S13]  /*09f0*/  ISETP.NE.AND P0, PT, R7, RZ, PT ;  /* 0x000000ff0700720c */ /* 0x000fda0003f05270 */
[----:B------:R-:W-:-:S05]  /*0a00*/  @!P0 IMAD.MOV.U32 R3, RZ, RZ, 0x1 ;  /* 0x00000001ff038424 */ /* 0x000fca00078e00ff */
[----:B------:R0:W-:Y:S01]  /*0a10*/  @!P0 STG.E desc[UR8][R4.64], R3 ;  /* 0x0000000304008986 */ /* 0x0001e2000c101908 */
[----:B------:R-:W-:-:S13]  /*0a20*/  ISETP.NE.AND P0, PT, R6, 0x30, PT ;  /* 0x000000300600780c */ /* 0x000fda0003f05270 */
[----:B0-----:R-:W-:Y:S05]  /*0a30*/  @P0 BRA `(.L_x_3) ;  /* 0xfffffff800c40947 */ /* 0x001fea000383ffff */
[----:B------:R-:W-:Y:S05]  /*0a40*/  EXIT ;  /* 0x000000000000794d */ /* 0x000fea0003800000 */
.L_x_4:
[----:B------:R-:W-:-:S00]  /*0a50*/  BRA `(.L_x_4) ;  /* 0xfffffffc00fc7947 */ /* 0x000fc0000383ffff */
[----:B------:R-:W-:-:S00]  /*0a60*/  NOP ;  /* 0x0000000000007918 */ /* 0x000fc00000000000 */
        /* <DEDUP_REMOVED lines=9> */
.L_x_5:


//--------------------- .nv.shared.reserved.0     --------------------------
	.section	.nv.shared.reserved.0,"aw",@nobits
	.weak		__nv_reservedSMEM_offset_0_alias
	.size		__nv_reservedSMEM_offset_0_alias, 0, 64
	.other		__nv_reservedSMEM_offset_0_alias,@"STO_CUDA_RESERVED_SHARED STV_DEFAULT"
__nv_reservedSMEM_offset_0_alias:
	.zero		0
	.zero		64


//--------------------- .nv.constant0._Z5primePiS_ --------------------------
	.section	.nv.constant0._Z5primePiS_,"a",@progbits
	.sectionflags	@""
	.align	4
.nv.constant0._Z5primePiS_:
	.zero		912


//--------------------- SYMBOLS --------------------------

	.type		.nv.reservedSmem.offset0,@object
	.size		.nv.reservedSmem.offset0,0x4
